	.headerflags	@"EF_CUDA_TEXMODE_UNIFIED EF_CUDA_64BIT_ADDRESS EF_CUDA_ACCELERATORS EF_CUDA_SM90 EF_CUDA_VIRTUAL_SM(EF_CUDA_SM90)"
	.elftype	@"ET_EXEC"


//--------------------- .nv.info                  --------------------------
	.section	.nv.info,"",@"SHT_CUDA_INFO"
	.align	4


	//----- nvinfo : EIATTR_REGCOUNT
	.align		4
        /*0000*/ 	.byte	0x04, 0x2f
        /*0002*/ 	.short	(.L_1 - .L_0)
	.align		4
.L_0:
        /*0004*/ 	.word	index@(triton_poi_fused_div_29)
        /*0008*/ 	.word	0x0000000e


	//----- nvinfo : EIATTR_MIN_STACK_SIZE
	.align		4
.L_1:
        /*000c*/ 	.byte	0x04, 0x12
        /*000e*/ 	.short	(.L_3 - .L_2)
	.align		4
.L_2:
        /*0010*/ 	.word	index@(triton_poi_fused_div_29)
        /*0014*/ 	.word	0x00000000


	//----- nvinfo : EIATTR_FRAME_SIZE
	.align		4
.L_3:
        /*0018*/ 	.byte	0x04, 0x11
        /*001a*/ 	.short	(.L_5 - .L_4)
	.align		4
.L_4:
        /*001c*/ 	.word	index@(triton_poi_fused_div_29)
        /*0020*/ 	.word	0x00000000


	//----- nvinfo : EIATTR_MIN_STACK_SIZE
	.align		4
.L_5:
        /*0024*/ 	.byte	0x04, 0x12
        /*0026*/ 	.short	(.L_7 - .L_6)
	.align		4
.L_6:
        /*0028*/ 	.word	index@(triton_poi_fused_div_29)
        /*002c*/ 	.word	0x00000000
.L_7:


//--------------------- .nv.info.triton_poi_fused_div_29 --------------------------
	.section	.nv.info.triton_poi_fused_div_29,"",@"SHT_CUDA_INFO"
	.sectionflags	@""
	.align	4


	//----- nvinfo : EIATTR_CUDA_API_VERSION
	.align		4
        /*0000*/ 	.byte	0x04, 0x37
        /*0002*/ 	.short	(.L_9 - .L_8)
.L_8:
        /*0004*/ 	.word	0x0000007c


	//----- nvinfo : EIATTR_KPARAM_INFO
	.align		4
.L_9:
        /*0008*/ 	.byte	0x04, 0x17
        /*000a*/ 	.short	(.L_11 - .L_10)
.L_10:
        /*000c*/ 	.word	0x00000000
        /*0010*/ 	.short	0x0003
        /*0012*/ 	.short	0x0018
        /*0014*/ 	.byte	0x00, 0xf0, 0x11, 0x00


	//----- nvinfo : EIATTR_KPARAM_INFO
	.align		4
.L_11:
        /*0018*/ 	.byte	0x04, 0x17
        /*001a*/ 	.short	(.L_13 - .L_12)
.L_12:
        /*001c*/ 	.word	0x00000000
        /*0020*/ 	.short	0x0002
        /*0022*/ 	.short	0x0010
        /*0024*/ 	.byte	0x00, 0xf4, 0x21, 0x00


	//----- nvinfo : EIATTR_KPARAM_INFO
	.align		4
.L_13:
        /*0028*/ 	.byte	0x04, 0x17
        /*002a*/ 	.short	(.L_15 - .L_14)
.L_14:
        /*002c*/ 	.word	0x00000000
        /*0030*/ 	.short	0x0001
        /*0032*/ 	.short	0x0008
        /*0034*/ 	.byte	0x00, 0xf4, 0x21, 0x00


	//----- nvinfo : EIATTR_KPARAM_INFO
	.align		4
.L_15:
        /*0038*/ 	.byte	0x04, 0x17
        /*003a*/ 	.short	(.L_17 - .L_16)
.L_16:
        /*003c*/ 	.word	0x00000000
        /*0040*/ 	.short	0x0000
        /*0042*/ 	.short	0x0000
        /*0044*/ 	.byte	0x00, 0xf4, 0x21, 0x00


	//----- nvinfo : EIATTR_SPARSE_MMA_MASK
	.align		4
.L_17:
        /*0048*/ 	.byte	0x03, 0x50
        /*004a*/ 	.short	0x0000


	//----- nvinfo : EIATTR_MAXREG_COUNT
	.align		4
        /*004c*/ 	.byte	0x03, 0x1b
        /*004e*/ 	.short	0x00ff


	//----- nvinfo : EIATTR_EXIT_INSTR_OFFSETS
	.align		4
        /*0050*/ 	.byte	0x04, 0x1c
        /*0052*/ 	.short	(.L_19 - .L_18)


	//   ....[0]....
.L_18:
        /*0054*/ 	.word	0x000001a0


	//----- nvinfo : EIATTR_REQNTID
	.align		4
.L_19:
        /*0058*/ 	.byte	0x04, 0x10
        /*005a*/ 	.short	(.L_21 - .L_20)
.L_20:
        /*005c*/ 	.word	0x00000100
        /*0060*/ 	.word	0x00000001
        /*0064*/ 	.word	0x00000001


	//----- nvinfo : EIATTR_CBANK_PARAM_SIZE
	.align		4
.L_21:
        /*0068*/ 	.byte	0x03, 0x19
        /*006a*/ 	.short	0x001c


	//----- nvinfo : EIATTR_PARAM_CBANK
	.align		4
        /*006c*/ 	.byte	0x04, 0x0a
        /*006e*/ 	.short	(.L_23 - .L_22)
	.align		4
.L_22:
        /*0070*/ 	.word	index@(.nv.constant0.triton_poi_fused_div_29)
        /*0074*/ 	.short	0x0210
        /*0076*/ 	.short	0x001c


	//----- nvinfo : EIATTR_SW_WAR
	.align		4
.L_23:
        /*0078*/ 	.byte	0x04, 0x36
        /*007a*/ 	.short	(.L_25 - .L_24)
.L_24:
        /*007c*/ 	.word	0x00000008
.L_25:


//--------------------- .nv.callgraph             --------------------------
	.section	.nv.callgraph,"",@"SHT_CUDA_CALLGRAPH"
	.align	4
	.sectionentsize	8
	.align		4
        /*0000*/ 	.word	0x00000000
	.align		4
        /*0004*/ 	.word	0xffffffff
	.align		4
        /*0008*/ 	.word	0x00000000
	.align		4
        /*000c*/ 	.word	0xfffffffe
	.align		4
        /*0010*/ 	.word	0x00000000
	.align		4
        /*0014*/ 	.word	0xfffffffd
	.align		4
        /*0018*/ 	.word	0x00000000
	.align		4
        /*001c*/ 	.word	0xfffffffc


//--------------------- .text.triton_poi_fused_div_29 --------------------------
	.section	.text.triton_poi_fused_div_29,"ax",@progbits
	.align	128
        .global         triton_poi_fused_div_29
        .type           triton_poi_fused_div_29,@function
        .size           triton_poi_fused_div_29,(.L_x_1 - triton_poi_fused_div_29)
        .other          triton_poi_fused_div_29,@"STO_CUDA_ENTRY STV_DEFAULT"
triton_poi_fused_div_29:
.text.triton_poi_fused_div_29:
[----:B------:R-:W-:Y:S08]  /*0000*/  LDC R1, c[0x0][0x28] ;  /* 0x00000a00ff017b82 */ /* 0x000ff00000000800 */
[----:B------:R-:W1:Y:S01]  /*0010*/  LDC.64 R4, c[0x0][0x218] ;  /* 0x00008600ff047b82 */ /* 0x000e620000000a00 */
[----:B------:R-:W2:Y:S01]  /*0020*/  S2R R0, SR_TID.X ;  /* 0x0000000000007919 */ /* 0x000ea20000002100 */
[----:B------:R-:W-:Y:S01]  /*0030*/  ULDC.64 UR4, c[0x0][0x208] ;  /* 0x0000820000047ab9 */ /* 0x000fe20000000a00 */
[----:B------:R-:W3:Y:S05]  /*0040*/  S2R R9, SR_CTAID.X ;  /* 0x0000000000097919 */ /* 0x000eea0000002500 */
[----:B------:R-:W4:Y:S08]  /*0050*/  LDC.64 R2, c[0x0][0x210] ;  /* 0x00008400ff027b82 */ /* 0x000f300000000a00 */
[----:B------:R-:W5:Y:S01]  /*0060*/  LDC.64 R6, c[0x0][0x220] ;  /* 0x00008800ff067b82 */ /* 0x000f620000000a00 */
[----:B-1----:R-:W5:Y:S01]  /*0070*/  LDG.E R8, desc[UR4][R4.64] ;  /* 0x0000000404087981 */ /* 0x002f62000c1e1900 */
[----:B--2---:R-:W-:-:S04]  /*0080*/  SHF.L.U32 R0, R0, 0x1, RZ ;  /* 0x0000000100007819 */ /* 0x004fc800000006ff */
[----:B------:R-:W-:-:S04]  /*0090*/  LOP3.LUT R0, R0, 0x1fe, RZ, 0xc0, !PT ;  /* 0x000001fe00007812 */ /* 0x000fc800078ec0ff */
[----:B---3--:R-:W-:-:S05]  /*00a0*/  LEA R9, R9, R0, 0x9 ;  /* 0x0000000009097211 */ /* 0x008fca00078e48ff */
[----:B----4-:R-:W-:-:S05]  /*00b0*/  IMAD.WIDE R2, R9, 0x4, R2 ;  /* 0x0000000409027825 */ /* 0x010fca00078e0202 */
[----:B------:R5:W2:Y:S02]  /*00c0*/  LDG.E.64 R10, desc[UR4][R2.64] ;  /* 0x00000004020a7981 */ /* 0x000aa4000c1e1b00 */
[----:B-----5:R-:W-:Y:S01]  /*00d0*/  IMAD.WIDE R2, R9, 0x4, R6 ;  /* 0x0000000409027825 */ /* 0x020fe200078e0206 */
[C---:B------:R-:W-:Y:S02]  /*00e0*/  FSETP.GT.AND P0, PT, |R8|.reuse, 8.50705917302346158658e+37, PT ;  /* 0x7e8000000800780b */ /* 0x040fe40003f04200 */
[----:B------:R-:W-:-:S11]  /*00f0*/  FSETP.GEU.AND P1, PT, |R8|, 1.175494350822287508e-38, PT ;  /* 0x008000000800780b */ /* 0x000fd60003f2e200 */
[----:B------:R-:W-:-:S04]  /*0100*/  @P0 FMUL R8, R8, 0.25 ;  /* 0x3e80000008080820 */ /* 0x000fc80000400000 */
[----:B------:R-:W-:-:S06]  /*0110*/  @!P1 FMUL R8, R8, 16777216 ;  /* 0x4b80000008089820 */ /* 0x000fcc0000400000 */
[----:B------:R-:W1:Y:S01]  /*0120*/  MUFU.RCP R8, R8 ;  /* 0x0000000800087308 */ /* 0x000e620000001000 */
[----:B--2---:R-:W-:Y:S01]  /*0130*/  @P0 FMUL R10, R10, 0.25 ;  /* 0x3e8000000a0a0820 */ /* 0x004fe20000400000 */
[----:B------:R-:W-:-:S03]  /*0140*/  @P0 FMUL R11, R11, 0.25 ;  /* 0x3e8000000b0b0820 */ /* 0x000fc60000400000 */
[----:B------:R-:W-:Y:S01]  /*0150*/  @!P1 FMUL R10, R10, 16777216 ;  /* 0x4b8000000a0a9820 */ /* 0x000fe20000400000 */
[----:B------:R-:W-:-:S03]  /*0160*/  @!P1 FMUL R11, R11, 16777216 ;  /* 0x4b8000000b0b9820 */ /* 0x000fc60000400000 */
[C---:B-1----:R-:W-:Y:S01]  /*0170*/  FMUL R10, R8.reuse, R10 ;  /* 0x0000000a080a7220 */ /* 0x042fe20000400000 */
[----:B------:R-:W-:-:S05]  /*0180*/  FMUL R11, R8, R11 ;  /* 0x0000000b080b7220 */ /* 0x000fca0000400000 */
[----:B------:R-:W-:Y:S01]  /*0190*/  STG.E.64 desc[UR4][R2.64], R10 ;  /* 0x0000000a02007986 */ /* 0x000fe2000c101b04 */
[----:B------:R-:W-:Y:S05]  /*01a0*/  EXIT ;  /* 0x000000000000794d */ /* 0x000fea0003800000 */
.L_x_0:
[----:B------:R-:W-:-:S00]  /*01b0*/  BRA `(.L_x_0) ;  /* 0xfffffffc00fc7947 */ /* 0x000fc0000383ffff */
[----:B------:R-:W-:-:S00]  /*01c0*/  NOP ;  /* 0x0000000000007918 */ /* 0x000fc00000000000 */
        /* <DEDUP_REMOVED lines=11> */
.L_x_1:


//--------------------- .nv.constant0.triton_poi_fused_div_29 --------------------------
	.section	.nv.constant0.triton_poi_fused_div_29,"a",@progbits
	.sectionflags	@""
	.align	4
.nv.constant0.triton_poi_fused_div_29:
	.zero		556
